//
// Generated by NVIDIA NVVM Compiler
//
// Compiler Build ID: CL-36424714
// Cuda compilation tools, release 13.0, V13.0.88
// Based on NVVM 20.0.0
//

.version 9.0
.target sm_100
.address_size 64

	// .globl	_Z5helloPi
.extern .func  (.param .b32 func_retval0) vprintf
(
	.param .b64 vprintf_param_0,
	.param .b64 vprintf_param_1
)
;
.global .align 1 .b8 $str[9] = {37, 100, 32, 58, 32, 37, 100, 10};

.visible .entry _Z5helloPi(
	.param .u64 .ptr .align 1 _Z5helloPi_param_0
)
{
	.local .align 8 .b8 	__local_depot0[8];
	.reg .b64 	%SP;
	.reg .b64 	%SPL;
	.reg .b32 	%r<8>;
	.reg .b64 	%rd<9>;

	mov.u64 	%SPL, __local_depot0;
	cvta.local.u64 	%SP, %SPL;
	ld.param.u64 	%rd1, [_Z5helloPi_param_0];
	cvta.to.global.u64 	%rd2, %rd1;
	add.u64 	%rd3, %SP, 0;
	add.u64 	%rd4, %SPL, 0;
	mov.u32 	%r1, %ctaid.x;
	mov.u32 	%r2, %tid.x;
	add.s32 	%r3, %r1, %r2;
	mul.lo.s32 	%r4, %r1, %r2;
	mul.lo.s32 	%r5, %r4, %r3;
	mul.wide.u32 	%rd5, %r2, 4;
	add.s64 	%rd6, %rd2, %rd5;
	st.global.u32 	[%rd6], %r5;
	st.local.v2.u32 	[%rd4], {%r2, %r5};
	mov.u64 	%rd7, $str;
	cvta.global.u64 	%rd8, %rd7;
	{ // callseq 0, 0
	.param .b64 param0;
	st.param.b64 	[param0], %rd8;
	.param .b64 param1;
	st.param.b64 	[param1], %rd3;
	.param .b32 retval0;
	call.uni (retval0), 
	vprintf, 
	(
	param0, 
	param1
	);
	ld.param.b32 	%r6, [retval0];
	} // callseq 0
	ret;

}


// ===== COMPILED SASS (sm_100) =====

	.target	sm_100

	.elftype	@"ET_EXEC"


//--------------------- .note.nv.tkinfo           --------------------------
	.section	.note.nv.tkinfo,"",@"SHT_NOTE"
	.sectionflags	@"SHF_NOTE_NV_TKINFO"
	.tkinfo
        /*0018*/ 	.word	0x00000002
        /*0030*/ 	.string	""
        /*0030*/ 	.string	"ptxas"
        /*0030*/ 	.string	"Cuda compilation tools, release 13.0, V13.0.88"
        /*0030*/ 	.string	"Build cuda_13.0.r13.0/compiler.36424714_0"
        /*0030*/ 	.string	"-arch sm_100 -m 64 "



//--------------------- .note.nv.cuinfo           --------------------------
	.section	.note.nv.cuinfo,"",@"SHT_NOTE"
	.sectionflags	@"SHF_NOTE_NV_CUINFO"
        /*0018*/ 	.short	0x0002
        /*001a*/ 	.short	0x0064
        /*001c*/ 	.short	0x0082
	.zero		2


//--------------------- .nv.info                  --------------------------
	.section	.nv.info,"",@"SHT_CUDA_INFO"
	.align	4


	//----- nvinfo : EIATTR_REGCOUNT
	.align		4
        /*0000*/ 	.byte	0x04, 0x2f
        /*0002*/ 	.short	(.L_2 - .L_1)
	.align		4
.L_1:
        /*0004*/ 	.word	index@(_Z5helloPi)
        /*0008*/ 	.word	0x00000018


	//----- nvinfo : EIATTR_FRAME_SIZE
	.align		4
.L_2:
        /*000c*/ 	.byte	0x04, 0x11
        /*000e*/ 	.short	(.L_4 - .L_3)
	.align		4
.L_3:
        /*0010*/ 	.word	index@(_Z5helloPi)
        /*0014*/ 	.word	0x00000008


	//----- nvinfo : EIATTR_MIN_STACK_SIZE
	.align		4
.L_4:
        /*0018*/ 	.byte	0x04, 0x12
        /*001a*/ 	.short	(.L_6 - .L_5)
	.align		4
.L_5:
        /*001c*/ 	.word	index@(_Z5helloPi)
        /*0020*/ 	.word	0x00000008
.L_6:


//--------------------- .nv.compat                --------------------------
	.section	.nv.compat,"",@"SHT_CUDA_COMPAT_INFO"
	.align	4
        /*0000*/ 	.byte	0x02, 0x09, 0x00, 0x00, 0x02, 0x02, 0x01, 0x00, 0x02, 0x05, 0x05, 0x00, 0x03, 0x07, 0x01, 0x01
        /*0010*/ 	.byte	0x02, 0x03, 0x00, 0x00, 0x02, 0x06, 0x01, 0x00, 0x04, 0x0b, 0x08, 0x00, 0x09, 0x00, 0x00, 0x00
        /*0020*/ 	.byte	0x00, 0x00, 0x00, 0x00


//--------------------- .nv.info._Z5helloPi       --------------------------
	.section	.nv.info._Z5helloPi,"",@"SHT_CUDA_INFO"
	.sectionflags	@""
	.align	4


	//----- nvinfo : EIATTR_CUDA_API_VERSION
	.align		4
        /*0000*/ 	.byte	0x04, 0x37
        /*0002*/ 	.short	(.L_8 - .L_7)
.L_7:
        /*0004*/ 	.word	0x00000082


	//----- nvinfo : EIATTR_KPARAM_INFO
	.align		4
.L_8:
        /*0008*/ 	.byte	0x04, 0x17
        /*000a*/ 	.short	(.L_10 - .L_9)
.L_9:
        /*000c*/ 	.word	0x00000000
        /*0010*/ 	.short	0x0000
        /*0012*/ 	.short	0x0000
        /*0014*/ 	.byte	0x00, 0xf5, 0x21, 0x00


	//----- nvinfo : EIATTR_SPARSE_MMA_MASK
	.align		4
.L_10:
        /*0018*/ 	.byte	0x03, 0x50
        /*001a*/ 	.short	0x0000


	//----- nvinfo : EIATTR_MAXREG_COUNT
	.align		4
        /*001c*/ 	.byte	0x03, 0x1b
        /*001e*/ 	.short	0x00ff


	//----- nvinfo : EIATTR_EXTERNS
	.align		4
        /*0020*/ 	.byte	0x04, 0x0f
        /*0022*/ 	.short	(.L_12 - .L_11)


	//   ....[0]....
	.align		4
.L_11:
        /*0024*/ 	.word	index@(vprintf)


	//----- nvinfo : EIATTR_MERCURY_ISA_VERSION
	.align		4
.L_12:
        /*0028*/ 	.byte	0x03, 0x5f
        /*002a*/ 	.short	0x0101


	//----- nvinfo : EIATTR_VRC_CTA_INIT_COUNT
	.align		4
        /*002c*/ 	.byte	0x02, 0x4a
	.zero		1
	.zero		1


	//----- nvinfo : EIATTR_SYSCALL_OFFSETS
	.align		4
        /*0030*/ 	.byte	0x04, 0x46
        /*0032*/ 	.short	(.L_14 - .L_13)


	//   ....[0]....
.L_13:
        /*0034*/ 	.word	0x00000160


	//----- nvinfo : EIATTR_EXIT_INSTR_OFFSETS
	.align		4
.L_14:
        /*0038*/ 	.byte	0x04, 0x1c
        /*003a*/ 	.short	(.L_16 - .L_15)


	//   ....[0]....
.L_15:
        /*003c*/ 	.word	0x00000170


	//----- nvinfo : EIATTR_CBANK_PARAM_SIZE
	.align		4
.L_16:
        /*0040*/ 	.byte	0x03, 0x19
        /*0042*/ 	.short	0x0008


	//----- nvinfo : EIATTR_PARAM_CBANK
	.align		4
        /*0044*/ 	.byte	0x04, 0x0a
        /*0046*/ 	.short	(.L_18 - .L_17)
	.align		4
.L_17:
        /*0048*/ 	.word	index@(.nv.constant0._Z5helloPi)
        /*004c*/ 	.short	0x0380
        /*004e*/ 	.short	0x0008


	//----- nvinfo : EIATTR_SW_WAR
	.align		4
.L_18:
        /*0050*/ 	.byte	0x04, 0x36
        /*0052*/ 	.short	(.L_20 - .L_19)
.L_19:
        /*0054*/ 	.word	0x00000008
.L_20:


//--------------------- .nv.callgraph             --------------------------
	.section	.nv.callgraph,"",@"SHT_CUDA_CALLGRAPH"
	.align	4
	.sectionentsize	8
	.align		4
        /*0000*/ 	.word	0x00000000
	.align		4
        /*0004*/ 	.word	0xffffffff
	.align		4
        /*0008*/ 	.word	index@(_Z5helloPi)
	.align		4
        /*000c*/ 	.word	index@(vprintf)
	.align		4
        /*0010*/ 	.word	0x00000000
	.align		4
        /*0014*/ 	.word	0xfffffffe
	.align		4
        /*0018*/ 	.word	0x00000000
	.align		4
        /*001c*/ 	.word	0xfffffffd
	.align		4
        /*0020*/ 	.word	0x00000000
	.align		4
        /*0024*/ 	.word	0xfffffffc


//--------------------- .nv.constant4             --------------------------
	.section	.nv.constant4,"a",@progbits
	.align	8
	.align		8
.nv.constant4:
        /*0000*/ 	.dword	vprintf
	.align		8
        /*0008*/ 	.dword	$str


//--------------------- .text._Z5helloPi          --------------------------
	.section	.text._Z5helloPi,"ax",@progbits
	.align	128
        .global         _Z5helloPi
        .type           _Z5helloPi,@function
        .size           _Z5helloPi,(.L_x_2 - _Z5helloPi)
        .other          _Z5helloPi,@"STO_CUDA_ENTRY STV_DEFAULT"
_Z5helloPi:
.text._Z5helloPi:
[----:B------:R-:W0:Y:S01]  /*0000*/  LDC R1, c[0x0][0x37c] ;  /* 0x0000df00ff017b82 */ /* 0x000e220000000800 */
[----:B------:R-:W1:Y:S07]  /*0010*/  S2R R10, SR_TID.X ;  /* 0x00000000000a7919 */ /* 0x000e6e0000002100 */
[----:B------:R-:W1:Y:S01]  /*0020*/  S2UR UR6, SR_CTAID.X ;  /* 0x00000000000679c3 */ /* 0x000e620000002500 */
[----:B------:R-:W2:Y:S01]  /*0030*/  LDCU.64 UR4, c[0x0][0x358] ;  /* 0x00006b00ff0477ac */ /* 0x000ea20008000a00 */
[----:B0-----:R-:W-:Y:S01]  /*0040*/  IADD3 R1, PT, PT, R1, -0x8, RZ ;  /* 0xfffffff801017810 */ /* 0x001fe20007ffe0ff */
[----:B------:R-:W0:Y:S05]  /*0050*/  LDCU.64 UR8, c[0x4][0x8] ;  /* 0x01000100ff0877ac */ /* 0x000e2a0008000a00 */
[----:B------:R-:W3:Y:S01]  /*0060*/  LDC.64 R2, c[0x0][0x380] ;  /* 0x0000e000ff027b82 */ /* 0x000ee20000000a00 */
[----:B0-----:R-:W-:Y:S01]  /*0070*/  IMAD.U32 R4, RZ, RZ, UR8 ;  /* 0x00000008ff047e24 */ /* 0x001fe2000f8e00ff */
[----:B------:R-:W-:-:S02]  /*0080*/  MOV R5, UR9 ;  /* 0x0000000900057c02 */ /* 0x000fc40008000f00 */
[C---:B-1----:R-:W-:Y:S01]  /*0090*/  IADD3 R11, PT, PT, R10.reuse, UR6, RZ ;  /* 0x000000060a0b7c10 */ /* 0x042fe2000fffe0ff */
[C---:B------:R-:W-:Y:S01]  /*00a0*/  IMAD R0, R10.reuse, UR6, RZ ;  /* 0x000000060a007c24 */ /* 0x040fe2000f8e02ff */
[----:B------:R-:W0:Y:S01]  /*00b0*/  LDCU UR6, c[0x0][0x2f8] ;  /* 0x00005f00ff0677ac */ /* 0x000e220008000800 */
[----:B---3--:R-:W-:-:S04]  /*00c0*/  IMAD.WIDE.U32 R2, R10, 0x4, R2 ;  /* 0x000000040a027825 */ /* 0x008fc800078e0002 */
[----:B------:R-:W-:Y:S01]  /*00d0*/  IMAD R11, R11, R0, RZ ;  /* 0x000000000b0b7224 */ /* 0x000fe200078e02ff */
[----:B------:R-:W-:-:S04]  /*00e0*/  MOV R0, 0x0 ;  /* 0x0000000000007802 */ /* 0x000fc80000000f00 */
[----:B------:R1:W-:Y:S01]  /*00f0*/  STL.64 [R1], R10 ;  /* 0x0000000a01007387 */ /* 0x0003e20000100a00 */
[----:B------:R1:W3:Y:S03]  /*0100*/  LDC.64 R8, c[0x4][R0] ;  /* 0x0100000000087b82 */ /* 0x0002e60000000a00 */
[----:B--2---:R1:W-:Y:S01]  /*0110*/  STG.E desc[UR4][R2.64], R11 ;  /* 0x0000000b02007986 */ /* 0x0043e2000c101904 */
[----:B------:R-:W2:Y:S01]  /*0120*/  LDCU UR4, c[0x0][0x2fc] ;  /* 0x00005f80ff0477ac */ /* 0x000ea20008000800 */
[----:B0-----:R-:W-:-:S05]  /*0130*/  IADD3 R6, P0, PT, R1, UR6, RZ ;  /* 0x0000000601067c10 */ /* 0x001fca000ff1e0ff */
[----:B-12---:R-:W-:-:S08]  /*0140*/  IMAD.X R7, RZ, RZ, UR4, P0 ;  /* 0x00000004ff077e24 */ /* 0x006fd000080e06ff */
[----:B------:R-:W-:-:S07]  /*0150*/  LEPC R20, `(.L_x_0) ;  /* 0x000000001014794e */ /* 0x000fce0000000000 */
[----:B---3--:R-:W-:Y:S05]  /*0160*/  CALL.ABS.NOINC R8 ;  /* 0x0000000008007343 */ /* 0x008fea0003c00000 */
.L_x_0:
[----:B------:R-:W-:Y:S05]  /*0170*/  EXIT ;  /* 0x000000000000794d */ /* 0x000fea0003800000 */
.L_x_1:
[----:B------:R-:W-:-:S00]  /*0180*/  BRA `(.L_x_1) ;  /* 0xfffffffc00fc7947 */ /* 0x000fc0000383ffff */
[----:B------:R-:W-:-:S00]  /*0190*/  NOP ;  /* 0x0000000000007918 */ /* 0x000fc00000000000 */
        /* <DEDUP_REMOVED lines=14> */
.L_x_2:


//--------------------- .nv.global.init           --------------------------
	.section	.nv.global.init,"aw",@progbits
.nv.global.init:
	.type		$str,@object
	.size		$str,(.L_0 - $str)
$str:
        /*0000*/ 	.byte	0x25, 0x64, 0x20, 0x3a, 0x20, 0x25, 0x64, 0x0a, 0x00
.L_0:


//--------------------- .nv.shared.reserved.0     --------------------------
	.section	.nv.shared.reserved.0,"aw",@nobits
	.weak		__nv_reservedSMEM_offset_0_alias
	.size		__nv_reservedSMEM_offset_0_alias, 0, 64
	.other		__nv_reservedSMEM_offset_0_alias,@"STO_CUDA_RESERVED_SHARED STV_DEFAULT"
__nv_reservedSMEM_offset_0_alias:
	.zero		0
	.zero		64


//--------------------- .nv.constant0._Z5helloPi  --------------------------
	.section	.nv.constant0._Z5helloPi,"a",@progbits
	.sectionflags	@""
	.align	4
.nv.constant0._Z5helloPi:
	.zero		904


//--------------------- SYMBOLS --------------------------

	.type		.nv.reservedSmem.offset0,@object
	.size		.nv.reservedSmem.offset0,0x4
	.type		vprintf,@function
